	.headerflags	@"EF_CUDA_TEXMODE_UNIFIED EF_CUDA_64BIT_ADDRESS EF_CUDA_ACCELERATORS EF_CUDA_SM90 EF_CUDA_VIRTUAL_SM(EF_CUDA_SM90)"
	.elftype	@"ET_EXEC"


//--------------------- .nv.info                  --------------------------
	.section	.nv.info,"",@"SHT_CUDA_INFO"
	.align	4


	//----- nvinfo : EIATTR_REGCOUNT
	.align		4
        /*0000*/ 	.byte	0x04, 0x2f
        /*0002*/ 	.short	(.L_1 - .L_0)
	.align		4
.L_0:
        /*0004*/ 	.word	index@(triton_poi_fused__unsafe_index_add_mul_sub_53)
        /*0008*/ 	.word	0x00000019


	//----- nvinfo : EIATTR_MIN_STACK_SIZE
	.align		4
.L_1:
        /*000c*/ 	.byte	0x04, 0x12
        /*000e*/ 	.short	(.L_3 - .L_2)
	.align		4
.L_2:
        /*0010*/ 	.word	index@(triton_poi_fused__unsafe_index_add_mul_sub_53)
        /*0014*/ 	.word	0x00000000


	//----- nvinfo : EIATTR_FRAME_SIZE
	.align		4
.L_3:
        /*0018*/ 	.byte	0x04, 0x11
        /*001a*/ 	.short	(.L_5 - .L_4)
	.align		4
.L_4:
        /*001c*/ 	.word	index@(triton_poi_fused__unsafe_index_add_mul_sub_53)
        /*0020*/ 	.word	0x00000000


	//----- nvinfo : EIATTR_MIN_STACK_SIZE
	.align		4
.L_5:
        /*0024*/ 	.byte	0x04, 0x12
        /*0026*/ 	.short	(.L_7 - .L_6)
	.align		4
.L_6:
        /*0028*/ 	.word	index@(triton_poi_fused__unsafe_index_add_mul_sub_53)
        /*002c*/ 	.word	0x00000000
.L_7:


//--------------------- .nv.info.triton_poi_fused__unsafe_index_add_mul_sub_53 --------------------------
	.section	.nv.info.triton_poi_fused__unsafe_index_add_mul_sub_53,"",@"SHT_CUDA_INFO"
	.sectionflags	@""
	.align	4


	//----- nvinfo : EIATTR_CUDA_API_VERSION
	.align		4
        /*0000*/ 	.byte	0x04, 0x37
        /*0002*/ 	.short	(.L_9 - .L_8)
.L_8:
        /*0004*/ 	.word	0x0000007c


	//----- nvinfo : EIATTR_KPARAM_INFO
	.align		4
.L_9:
        /*0008*/ 	.byte	0x04, 0x17
        /*000a*/ 	.short	(.L_11 - .L_10)
.L_10:
        /*000c*/ 	.word	0x00000000
        /*0010*/ 	.short	0x0006
        /*0012*/ 	.short	0x0030
        /*0014*/ 	.byte	0x00, 0xf0, 0x11, 0x00


	//----- nvinfo : EIATTR_KPARAM_INFO
	.align		4
.L_11:
        /*0018*/ 	.byte	0x04, 0x17
        /*001a*/ 	.short	(.L_13 - .L_12)
.L_12:
        /*001c*/ 	.word	0x00000000
        /*0020*/ 	.short	0x0005
        /*0022*/ 	.short	0x0028
        /*0024*/ 	.byte	0x00, 0xf4, 0x21, 0x00


	//----- nvinfo : EIATTR_KPARAM_INFO
	.align		4
.L_13:
        /*0028*/ 	.byte	0x04, 0x17
        /*002a*/ 	.short	(.L_15 - .L_14)
.L_14:
        /*002c*/ 	.word	0x00000000
        /*0030*/ 	.short	0x0004
        /*0032*/ 	.short	0x0020
        /*0034*/ 	.byte	0x00, 0xf4, 0x21, 0x00


	//----- nvinfo : EIATTR_KPARAM_INFO
	.align		4
.L_15:
        /*0038*/ 	.byte	0x04, 0x17
        /*003a*/ 	.short	(.L_17 - .L_16)
.L_16:
        /*003c*/ 	.word	0x00000000
        /*0040*/ 	.short	0x0003
        /*0042*/ 	.short	0x0018
        /*0044*/ 	.byte	0x00, 0xf4, 0x21, 0x00


	//----- nvinfo : EIATTR_KPARAM_INFO
	.align		4
.L_17:
        /*0048*/ 	.byte	0x04, 0x17
        /*004a*/ 	.short	(.L_19 - .L_18)
.L_18:
        /*004c*/ 	.word	0x00000000
        /*0050*/ 	.short	0x0002
        /*0052*/ 	.short	0x0010
        /*0054*/ 	.byte	0x00, 0xf4, 0x21, 0x00


	//----- nvinfo : EIATTR_KPARAM_INFO
	.align		4
.L_19:
        /*0058*/ 	.byte	0x04, 0x17
        /*005a*/ 	.short	(.L_21 - .L_20)
.L_20:
        /*005c*/ 	.word	0x00000000
        /*0060*/ 	.short	0x0001
        /*0062*/ 	.short	0x0008
        /*0064*/ 	.byte	0x00, 0xf4, 0x21, 0x00


	//----- nvinfo : EIATTR_KPARAM_INFO
	.align		4
.L_21:
        /*0068*/ 	.byte	0x04, 0x17
        /*006a*/ 	.short	(.L_23 - .L_22)
.L_22:
        /*006c*/ 	.word	0x00000000
        /*0070*/ 	.short	0x0000
        /*0072*/ 	.short	0x0000
        /*0074*/ 	.byte	0x00, 0xf4, 0x21, 0x00


	//----- nvinfo : EIATTR_SPARSE_MMA_MASK
	.align		4
.L_23:
        /*0078*/ 	.byte	0x03, 0x50
        /*007a*/ 	.short	0x0000


	//----- nvinfo : EIATTR_MAXREG_COUNT
	.align		4
        /*007c*/ 	.byte	0x03, 0x1b
        /*007e*/ 	.short	0x00ff


	//----- nvinfo : EIATTR_EXIT_INSTR_OFFSETS
	.align		4
        /*0080*/ 	.byte	0x04, 0x1c
        /*0082*/ 	.short	(.L_25 - .L_24)


	//   ....[0]....
.L_24:
        /*0084*/ 	.word	0x000004e0


	//----- nvinfo : EIATTR_REQNTID
	.align		4
.L_25:
        /*0088*/ 	.byte	0x04, 0x10
        /*008a*/ 	.short	(.L_27 - .L_26)
.L_26:
        /*008c*/ 	.word	0x00000100
        /*0090*/ 	.word	0x00000001
        /*0094*/ 	.word	0x00000001


	//----- nvinfo : EIATTR_CBANK_PARAM_SIZE
	.align		4
.L_27:
        /*0098*/ 	.byte	0x03, 0x19
        /*009a*/ 	.short	0x0034


	//----- nvinfo : EIATTR_PARAM_CBANK
	.align		4
        /*009c*/ 	.byte	0x04, 0x0a
        /*009e*/ 	.short	(.L_29 - .L_28)
	.align		4
.L_28:
        /*00a0*/ 	.word	index@(.nv.constant0.triton_poi_fused__unsafe_index_add_mul_sub_53)
        /*00a4*/ 	.short	0x0210
        /*00a6*/ 	.short	0x0034


	//----- nvinfo : EIATTR_SW_WAR
	.align		4
.L_29:
        /*00a8*/ 	.byte	0x04, 0x36
        /*00aa*/ 	.short	(.L_31 - .L_30)
.L_30:
        /*00ac*/ 	.word	0x00000008
.L_31:


//--------------------- .nv.callgraph             --------------------------
	.section	.nv.callgraph,"",@"SHT_CUDA_CALLGRAPH"
	.align	4
	.sectionentsize	8
	.align		4
        /*0000*/ 	.word	0x00000000
	.align		4
        /*0004*/ 	.word	0xffffffff
	.align		4
        /*0008*/ 	.word	0x00000000
	.align		4
        /*000c*/ 	.word	0xfffffffe
	.align		4
        /*0010*/ 	.word	0x00000000
	.align		4
        /*0014*/ 	.word	0xfffffffd
	.align		4
        /*0018*/ 	.word	0x00000000
	.align		4
        /*001c*/ 	.word	0xfffffffc


//--------------------- .text.triton_poi_fused__unsafe_index_add_mul_sub_53 --------------------------
	.section	.text.triton_poi_fused__unsafe_index_add_mul_sub_53,"ax",@progbits
	.align	128
        .global         triton_poi_fused__unsafe_index_add_mul_sub_53
        .type           triton_poi_fused__unsafe_index_add_mul_sub_53,@function
        .size           triton_poi_fused__unsafe_index_add_mul_sub_53,(.L_x_1 - triton_poi_fused__unsafe_index_add_mul_sub_53)
        .other          triton_poi_fused__unsafe_index_add_mul_sub_53,@"STO_CUDA_ENTRY STV_DEFAULT"
triton_poi_fused__unsafe_index_add_mul_sub_53:
.text.triton_poi_fused__unsafe_index_add_mul_sub_53:
[----:B------:R-:W-:Y:S01]  /*0000*/  LDC R1, c[0x0][0x28] ;  /* 0x00000a00ff017b82 */ /* 0x000fe20000000800 */
[----:B------:R-:W1:Y:S07]  /*0010*/  S2R R0, SR_TID.X ;  /* 0x0000000000007919 */ /* 0x000e6e0000002100 */
[----:B------:R-:W2:Y:S01]  /*0020*/  LDC.64 R14, c[0x0][0x210] ;  /* 0x00008400ff0e7b82 */ /* 0x000ea20000000a00 */
[----:B------:R-:W-:Y:S01]  /*0030*/  ULDC.64 UR4, c[0x0][0x208] ;  /* 0x0000820000047ab9 */ /* 0x000fe20000000a00 */
[----:B------:R-:W-:Y:S01]  /*0040*/  ULDC.64 UR6, c[0x0][0x220] ;  /* 0x0000880000067ab9 */ /* 0x000fe20000000a00 */
[----:B------:R-:W3:Y:S05]  /*0050*/  S2R R3, SR_CTAID.X ;  /* 0x0000000000037919 */ /* 0x000eea0000002500 */
[----:B------:R-:W4:Y:S01]  /*0060*/  LDC.64 R8, c[0x0][0x218] ;  /* 0x00008600ff087b82 */ /* 0x000f220000000a00 */
[----:B-1----:R-:W-:-:S05]  /*0070*/  IMAD.SHL.U32 R0, R0, 0x2, RZ ;  /* 0x0000000200007824 */ /* 0x002fca00078e00ff */
[----:B------:R-:W-:-:S05]  /*0080*/  LOP3.LUT R0, R0, 0x1fe, RZ, 0xc0, !PT ;  /* 0x000001fe00007812 */ /* 0x000fca00078ec0ff */
[----:B---3--:R-:W-:-:S05]  /*0090*/  IMAD R0, R3, 0x200, R0 ;  /* 0x0000020003007824 */ /* 0x008fca00078e0200 */
[----:B------:R-:W-:-:S04]  /*00a0*/  SHF.R.S32.HI R5, RZ, 0x1f, R0 ;  /* 0x0000001fff057819 */ /* 0x000fc80000011400 */
[----:B------:R-:W-:-:S04]  /*00b0*/  LEA.HI R2, R5, R0, RZ, 0x4 ;  /* 0x0000000005027211 */ /* 0x000fc800078f20ff */
[----:B------:R-:W-:Y:S02]  /*00c0*/  SHF.R.S32.HI R4, RZ, 0x4, R2 ;  /* 0x00000004ff047819 */ /* 0x000fe40000011402 */
[----:B------:R-:W-:Y:S02]  /*00d0*/  LOP3.LUT R7, R2, 0xfffffff0, RZ, 0xc0, !PT ;  /* 0xfffffff002077812 */ /* 0x000fe400078ec0ff */
[----:B------:R-:W-:-:S04]  /*00e0*/  LEA.HI R5, R4, R4, RZ, 0x4 ;  /* 0x0000000404057211 */ /* 0x000fc800078f20ff */
[----:B------:R-:W-:-:S05]  /*00f0*/  LOP3.LUT R5, R5, 0xfffffff0, RZ, 0xc0, !PT ;  /* 0xfffffff005057812 */ /* 0x000fca00078ec0ff */
[----:B------:R-:W-:-:S04]  /*0100*/  IMAD.IADD R5, R4, 0x1, -R5 ;  /* 0x0000000104057824 */ /* 0x000fc800078e0a05 */
[----:B--2---:R-:W-:Y:S02]  /*0110*/  IMAD.WIDE R14, R5, 0x8, R14 ;  /* 0x00000008050e7825 */ /* 0x004fe400078e020e */
[----:B------:R-:W1:Y:S04]  /*0120*/  LDC.64 R4, c[0x0][0x228] ;  /* 0x00008a00ff047b82 */ /* 0x000e680000000a00 */
[----:B------:R-:W2:Y:S01]  /*0130*/  LDG.E.EL.64 R14, desc[UR4][R14.64] ;  /* 0x000000040e0e7981 */ /* 0x000ea2000c2e1b00 */
[----:B------:R-:W-:-:S04]  /*0140*/  IMAD.IADD R12, R0, 0x1, -R7 ;  /* 0x00000001000c7824 */ /* 0x000fc800078e0a07 */
[----:B----4-:R-:W-:-:S06]  /*0150*/  IMAD.WIDE R8, R12, 0x8, R8 ;  /* 0x000000080c087825 */ /* 0x010fcc00078e0208 */
[----:B------:R-:W3:Y:S01]  /*0160*/  LDG.E.EL.128 R8, desc[UR4][R8.64] ;  /* 0x0000000408087981 */ /* 0x000ee2000c2e1d00 */
[----:B-1----:R-:W-:-:S06]  /*0170*/  IMAD.WIDE R4, R12, 0x8, R4 ;  /* 0x000000080c047825 */ /* 0x002fcc00078e0204 */
[----:B------:R-:W4:Y:S01]  /*0180*/  LDG.E.EL.128 R4, desc[UR4][R4.64] ;  /* 0x0000000404047981 */ /* 0x000f22000c2e1d00 */
[----:B------:R-:W-:-:S04]  /*0190*/  SHF.R.S32.HI R3, RZ, 0x16, R3 ;  /* 0x00000016ff037819 */ /* 0x000fc80000011403 */
[----:B------:R-:W-:-:S04]  /*01a0*/  SGXT R3, R3, 0x1 ;  /* 0x000000010303781a */ /* 0x000fc80000000200 */
[----:B------:R-:W-:Y:S02]  /*01b0*/  LEA.HI R3, R3, R0, RZ, 0x8 ;  /* 0x0000000003037211 */ /* 0x000fe400078f40ff */
[----:B--2---:R-:W-:-:S04]  /*01c0*/  SHF.R.U32.HI R13, RZ, 0x1e, R15 ;  /* 0x0000001eff0d7819 */ /* 0x004fc8000001160f */
[----:B------:R-:W-:-:S04]  /*01d0*/  LOP3.LUT R13, R13, 0x2, RZ, 0xc0, !PT ;  /* 0x000000020d0d7812 */ /* 0x000fc800078ec0ff */
[----:B------:R-:W-:Y:S02]  /*01e0*/  IADD3 R16, P0, R14, R13, RZ ;  /* 0x0000000d0e107210 */ /* 0x000fe40007f1e0ff */
[----:B---3--:R-:W-:-:S03]  /*01f0*/  SHF.R.U32.HI R19, RZ, 0x1c, R9 ;  /* 0x0000001cff137819 */ /* 0x008fc60000011609 */
[----:B------:R-:W-:Y:S01]  /*0200*/  IMAD.X R13, RZ, RZ, R15, P0 ;  /* 0x000000ffff0d7224 */ /* 0x000fe200000e060f */
[----:B------:R-:W-:Y:S01]  /*0210*/  LEA R2, P0, R8, UR6, 0x2 ;  /* 0x0000000608027c11 */ /* 0x000fe2000f8010ff */
[----:B------:R-:W-:Y:S01]  /*0220*/  IMAD.SHL.U32 R14, R16, 0x8, RZ ;  /* 0x00000008100e7824 */ /* 0x000fe200078e00ff */
[----:B------:R-:W-:Y:S02]  /*0230*/  SHF.R.U32.HI R15, RZ, 0x1c, R11 ;  /* 0x0000001cff0f7819 */ /* 0x000fe4000001160b */
[----:B------:R-:W-:Y:S02]  /*0240*/  LEA R17, P1, R10, UR6, 0x2 ;  /* 0x000000060a117c11 */ /* 0x000fe4000f8210ff */
[----:B------:R-:W-:Y:S02]  /*0250*/  LEA.HI.X R18, R8, UR7, R9, 0x2, P0 ;  /* 0x0000000708127c11 */ /* 0x000fe400080f1409 */
[----:B------:R-:W-:Y:S02]  /*0260*/  SHF.L.U64.HI R13, R16, 0x3, R13 ;  /* 0x00000003100d7819 */ /* 0x000fe4000001020d */
[----:B------:R-:W-:-:S02]  /*0270*/  LOP3.LUT R15, R15, 0x8, RZ, 0xc0, !PT ;  /* 0x000000080f0f7812 */ /* 0x000fc400078ec0ff */
[----:B----4-:R-:W-:Y:S02]  /*0280*/  LEA R9, P4, R4, UR6, 0x2 ;  /* 0x0000000604097c11 */ /* 0x010fe4000f8810ff */
[----:B------:R-:W-:Y:S02]  /*0290*/  LEA.HI.X R16, R10, UR7, R11, 0x2, P1 ;  /* 0x000000070a107c11 */ /* 0x000fe400088f140b */
[--C-:B------:R-:W-:Y:S02]  /*02a0*/  SHF.R.U32.HI R11, RZ, 0x1c, R5.reuse ;  /* 0x0000001cff0b7819 */ /* 0x100fe40000011605 */
[----:B------:R-:W-:Y:S02]  /*02b0*/  LEA.HI.X R20, R4, UR7, R5, 0x2, P4 ;  /* 0x0000000704147c11 */ /* 0x000fe4000a0f1405 */
[----:B------:R-:W1:Y:S01]  /*02c0*/  LDC.64 R4, c[0x0][0x230] ;  /* 0x00008c00ff047b82 */ /* 0x000e620000000a00 */
[----:B------:R-:W-:Y:S02]  /*02d0*/  IADD3 R8, P2, P3, R14, R17, R15 ;  /* 0x000000110e087210 */ /* 0x000fe40007b5e00f */
[----:B------:R-:W-:-:S02]  /*02e0*/  LOP3.LUT R19, R19, 0x8, RZ, 0xc0, !PT ;  /* 0x0000000813137812 */ /* 0x000fc400078ec0ff */
[----:B------:R-:W-:Y:S02]  /*02f0*/  LEA R15, P4, R6, UR6, 0x2 ;  /* 0x00000006060f7c11 */ /* 0x000fe4000f8810ff */
[----:B------:R-:W-:Y:S02]  /*0300*/  SHF.R.U32.HI R10, RZ, 0x1c, R7 ;  /* 0x0000001cff0a7819 */ /* 0x000fe40000011607 */
[----:B------:R-:W-:Y:S02]  /*0310*/  LOP3.LUT R11, R11, 0x8, RZ, 0xc0, !PT ;  /* 0x000000080b0b7812 */ /* 0x000fe400078ec0ff */
[----:B------:R-:W-:Y:S02]  /*0320*/  IADD3 R2, P0, P1, R14, R2, R19 ;  /* 0x000000020e027210 */ /* 0x000fe4000791e013 */
[----:B------:R-:W-:Y:S02]  /*0330*/  LEA.HI.X R22, R6, UR7, R7, 0x2, P4 ;  /* 0x0000000706167c11 */ /* 0x000fe4000a0f1407 */
[----:B------:R-:W-:-:S02]  /*0340*/  LOP3.LUT R7, R10, 0x8, RZ, 0xc0, !PT ;  /* 0x000000080a077812 */ /* 0x000fc400078ec0ff */
[C---:B------:R-:W-:Y:S02]  /*0350*/  IADD3 R6, P4, P5, R14.reuse, R9, R11 ;  /* 0x000000090e067210 */ /* 0x040fe40007d9e00b */
[----:B------:R-:W-:Y:S02]  /*0360*/  SHF.R.S32.HI R11, RZ, 0x8, R3 ;  /* 0x00000008ff0b7819 */ /* 0x000fe40000011403 */
[----:B------:R-:W-:Y:S02]  /*0370*/  IADD3.X R3, R13, R18, RZ, P0, P1 ;  /* 0x000000120d037210 */ /* 0x000fe400007e24ff */
[----:B------:R-:W-:Y:S01]  /*0380*/  IADD3 R10, P0, P1, R14, R15, R7 ;  /* 0x0000000f0e0a7210 */ /* 0x000fe2000791e007 */
[----:B------:R-:W-:Y:S01]  /*0390*/  IMAD.SHL.U32 R15, R11, 0x4, RZ ;  /* 0x000000040b0f7824 */ /* 0x000fe200078e00ff */
[C---:B------:R-:W-:Y:S02]  /*03a0*/  IADD3.X R9, R13.reuse, R16, RZ, P2, P3 ;  /* 0x000000100d097210 */ /* 0x040fe400017e64ff */
[----:B------:R-:W-:Y:S01]  /*03b0*/  IADD3.X R7, R13, R20, RZ, P4, P5 ;  /* 0x000000140d077210 */ /* 0x000fe200027ea4ff */
[----:B------:R-:W-:Y:S01]  /*03c0*/  IMAD.WIDE R2, R15, 0x4, R2 ;  /* 0x000000040f027825 */ /* 0x000fe200078e0202 */
[----:B------:R-:W-:-:S03]  /*03d0*/  IADD3.X R11, R13, R22, RZ, P0, P1 ;  /* 0x000000160d0b7210 */ /* 0x000fc600007e24ff */
[C---:B------:R-:W-:Y:S02]  /*03e0*/  IMAD.WIDE R8, R15.reuse, 0x4, R8 ;  /* 0x000000040f087825 */ /* 0x040fe400078e0208 */
[----:B------:R-:W2:Y:S02]  /*03f0*/  LDG.E.EL R3, desc[UR4][R2.64] ;  /* 0x0000000402037981 */ /* 0x000ea4000c2e1900 */
[C---:B------:R-:W-:Y:S02]  /*0400*/  IMAD.WIDE R6, R15.reuse, 0x4, R6 ;  /* 0x000000040f067825 */ /* 0x040fe400078e0206 */
[----:B------:R-:W3:Y:S02]  /*0410*/  LDG.E.EL R8, desc[UR4][R8.64] ;  /* 0x0000000408087981 */ /* 0x000ee4000c2e1900 */
[----:B------:R-:W-:Y:S02]  /*0420*/  IMAD.WIDE R10, R15, 0x4, R10 ;  /* 0x000000040f0a7825 */ /* 0x000fe400078e020a */
[----:B------:R-:W2:Y:S02]  /*0430*/  LDG.E.EL R6, desc[UR4][R6.64] ;  /* 0x0000000406067981 */ /* 0x000ea4000c2e1900 */
[----:B-1----:R-:W-:-:S02]  /*0440*/  IMAD.WIDE R4, R12, 0x4, R4 ;  /* 0x000000040c047825 */ /* 0x002fc400078e0204 */
[----:B------:R-:W3:Y:S01]  /*0450*/  LDG.E.EL R11, desc[UR4][R10.64] ;  /* 0x000000040a0b7981 */ /* 0x000ee2000c2e1900 */
[----:B------:R-:W1:Y:S03]  /*0460*/  LDC.64 R12, c[0x0][0x238] ;  /* 0x00008e00ff0c7b82 */ /* 0x000e660000000a00 */
[----:B------:R-:W4:Y:S01]  /*0470*/  LDG.E.EL.64 R4, desc[UR4][R4.64] ;  /* 0x0000000404047981 */ /* 0x000f22000c2e1b00 */
[----:B-1----:R-:W-:-:S04]  /*0480*/  IMAD.WIDE R12, R0, 0x4, R12 ;  /* 0x00000004000c7825 */ /* 0x002fc800078e020c */
[----:B--2---:R-:W-:Y:S01]  /*0490*/  FADD R14, -R3, R6 ;  /* 0x00000006030e7221 */ /* 0x004fe20000000100 */
[----:B---3--:R-:W-:-:S03]  /*04a0*/  FADD R15, -R8, R11 ;  /* 0x0000000b080f7221 */ /* 0x008fc60000000100 */
[----:B----4-:R-:W-:Y:S01]  /*04b0*/  FFMA R14, R4, R14, R3 ;  /* 0x0000000e040e7223 */ /* 0x010fe20000000003 */
[----:B------:R-:W-:-:S05]  /*04c0*/  FFMA R15, R5, R15, R8 ;  /* 0x0000000f050f7223 */ /* 0x000fca0000000008 */
[----:B------:R-:W-:Y:S01]  /*04d0*/  STG.E.64 desc[UR4][R12.64], R14 ;  /* 0x0000000e0c007986 */ /* 0x000fe2000c101b04 */
[----:B------:R-:W-:Y:S05]  /*04e0*/  EXIT ;  /* 0x000000000000794d */ /* 0x000fea0003800000 */
.L_x_0:
[----:B------:R-:W-:-:S00]  /*04f0*/  BRA `(.L_x_0) ;  /* 0xfffffffc00fc7947 */ /* 0x000fc0000383ffff */
[----:B------:R-:W-:-:S00]  /*0500*/  NOP ;  /* 0x0000000000007918 */ /* 0x000fc00000000000 */
[----:B------:R-:W-:-:S00]  /*0510*/  NOP ;  /* 0x0000000000007918 */ /* 0x000fc00000000000 */
[----:B------:R-:W-:-:S00]  /*0520*/  NOP ;  /* 0x0000000000007918 */ /* 0x000fc00000000000 */
[----:B------:R-:W-:-:S00]  /*0530*/  NOP ;  /* 0x0000000000007918 */ /* 0x000fc00000000000 */
[----:B------:R-:W-:-:S00]  /*0540*/  NOP ;  /* 0x0000000000007918 */ /* 0x000fc00000000000 */
[----:B------:R-:W-:-:S00]  /*0550*/  NOP ;  /* 0x0000000000007918 */ /* 0x000fc00000000000 */
[----:B------:R-:W-:-:S00]  /*0560*/  NOP ;  /* 0x0000000000007918 */ /* 0x000fc00000000000 */
[----:B------:R-:W-:-:S00]  /*0570*/  NOP ;  /* 0x0000000000007918 */ /* 0x000fc00000000000 */
.L_x_1:


//--------------------- .nv.constant0.triton_poi_fused__unsafe_index_add_mul_sub_53 --------------------------
	.section	.nv.constant0.triton_poi_fused__unsafe_index_add_mul_sub_53,"a",@progbits
	.sectionflags	@""
	.align	4
.nv.constant0.triton_poi_fused__unsafe_index_add_mul_sub_53:
	.zero		580
